//
// Generated by NVIDIA NVVM Compiler
//
// Compiler Build ID: CL-36424714
// Cuda compilation tools, release 13.0, V13.0.88
// Based on NVVM 20.0.0
//

.version 9.0
.target sm_100
.address_size 64

	// .globl	_Z12calc_diffusePdS_mmPi
.global .align 4 .u32 step;

.visible .entry _Z12calc_diffusePdS_mmPi(
	.param .u64 .ptr .align 1 _Z12calc_diffusePdS_mmPi_param_0,
	.param .u64 .ptr .align 1 _Z12calc_diffusePdS_mmPi_param_1,
	.param .u64 _Z12calc_diffusePdS_mmPi_param_2,
	.param .u64 _Z12calc_diffusePdS_mmPi_param_3,
	.param .u64 .ptr .align 1 _Z12calc_diffusePdS_mmPi_param_4
)
{
	.reg .pred 	%p<28>;
	.reg .b32 	%r<36>;
	.reg .b64 	%rd<85>;
	.reg .b64 	%fd<54>;

	ld.param.u64 	%rd10, [_Z12calc_diffusePdS_mmPi_param_0];
	ld.param.u64 	%rd11, [_Z12calc_diffusePdS_mmPi_param_1];
	ld.param.u64 	%rd7, [_Z12calc_diffusePdS_mmPi_param_2];
	ld.param.u64 	%rd8, [_Z12calc_diffusePdS_mmPi_param_3];
	ld.param.u64 	%rd9, [_Z12calc_diffusePdS_mmPi_param_4];
	cvta.to.global.u64 	%rd1, %rd10;
	cvta.to.global.u64 	%rd2, %rd11;
	ld.global.u32 	%r1, [step];
	setp.ne.s32 	%p1, %r1, 10;
	@%p1 bra 	$L__BB0_3;
	mov.u32 	%r32, %ctaid.x;
	mov.u32 	%r33, %tid.x;
	or.b32  	%r34, %r32, %r33;
	setp.ne.s32 	%p27, %r34, 0;
	@%p27 bra 	$L__BB0_22;
	cvta.to.global.u64 	%rd84, %rd9;
	mov.b32 	%r35, 1;
	st.global.u32 	[%rd84], %r35;
	bra.uni 	$L__BB0_22;
$L__BB0_3:
	mov.u32 	%r2, %ctaid.x;
	mov.u32 	%r3, %ntid.x;
	mov.u32 	%r4, %tid.x;
	mad.lo.s32 	%r5, %r2, %r3, %r4;
	mov.u32 	%r6, %ctaid.y;
	mov.u32 	%r7, %ntid.y;
	mov.u32 	%r8, %tid.y;
	mad.lo.s32 	%r9, %r6, %r7, %r8;
	cvt.u64.u32 	%rd3, %r9;
	setp.le.u64 	%p2, %rd7, %rd3;
	cvt.s64.s32 	%rd4, %r5;
	setp.le.u64 	%p3, %rd8, %rd4;
	or.pred  	%p4, %p2, %p3;
	@%p4 bra 	$L__BB0_22;
	shr.u64 	%rd12, %rd7, 1;
	setp.ne.s64 	%p5, %rd12, %rd3;
	shr.u64 	%rd13, %rd8, 1;
	setp.ne.s64 	%p6, %rd13, %rd4;
	or.pred  	%p7, %p5, %p6;
	@%p7 bra 	$L__BB0_6;
	mad.lo.s64 	%rd80, %rd8, %rd3, %rd4;
	shl.b64 	%rd81, %rd80, 3;
	add.s64 	%rd82, %rd1, %rd81;
	mov.b64 	%rd83, 4636737291354636288;
	st.global.u64 	[%rd82], %rd83;
	bra.uni 	$L__BB0_21;
$L__BB0_6:
	cvt.u32.u64 	%r10, %rd4;
	cvt.u32.u64 	%r11, %rd3;
	or.b32  	%r12, %r11, %r10;
	setp.ne.s32 	%p8, %r12, 0;
	@%p8 bra 	$L__BB0_8;
	add.s32 	%r30, %r11, 1;
	cvt.u64.u32 	%rd72, %r30;
	mad.lo.s64 	%rd73, %rd8, %rd72, %rd3;
	shl.b64 	%rd74, %rd73, 3;
	add.s64 	%rd75, %rd2, %rd74;
	ld.global.f64 	%fd48, [%rd75];
	add.f64 	%fd49, %fd48, 0d4037000000000000;
	add.f64 	%fd50, %fd49, 0d4037000000000000;
	mad.lo.s64 	%rd76, %rd8, %rd3, %rd4;
	shl.b64 	%rd77, %rd76, 3;
	add.s64 	%rd78, %rd2, %rd77;
	ld.global.f64 	%fd51, [%rd78+8];
	add.f64 	%fd52, %fd51, %fd50;
	mul.f64 	%fd53, %fd52, 0d3FD0000000000000;
	add.s64 	%rd79, %rd1, %rd77;
	st.global.f64 	[%rd79], %fd53;
	bra.uni 	$L__BB0_21;
$L__BB0_8:
	setp.ne.s32 	%p9, %r11, 0;
	add.s64 	%rd5, %rd8, -1;
	setp.lt.u64 	%p10, %rd5, %rd4;
	or.pred  	%p11, %p9, %p10;
	@%p11 bra 	$L__BB0_10;
	shl.b64 	%rd67, %rd8, 3;
	add.s64 	%rd68, %rd2, %rd67;
	ld.global.f64 	%fd41, [%rd68];
	add.f64 	%fd42, %fd41, 0d4037000000000000;
	shl.b64 	%rd69, %rd4, 3;
	add.s64 	%rd70, %rd2, %rd69;
	ld.global.f64 	%fd43, [%rd70+-8];
	add.f64 	%fd44, %fd42, %fd43;
	ld.global.f64 	%fd45, [%rd70+8];
	add.f64 	%fd46, %fd44, %fd45;
	mul.f64 	%fd47, %fd46, 0d3FD0000000000000;
	add.s64 	%rd71, %rd1, %rd69;
	st.global.f64 	[%rd71], %fd47;
	bra.uni 	$L__BB0_21;
$L__BB0_10:
	setp.ne.s32 	%p12, %r11, 0;
	setp.ne.s64 	%p13, %rd5, %rd4;
	or.pred  	%p14, %p12, %p13;
	@%p14 bra 	$L__BB0_12;
	shl.b64 	%rd62, %rd8, 3;
	add.s64 	%rd63, %rd2, %rd62;
	ld.global.f64 	%fd35, [%rd63];
	add.f64 	%fd36, %fd35, 0d4037000000000000;
	shl.b64 	%rd64, %rd4, 3;
	add.s64 	%rd65, %rd2, %rd64;
	ld.global.f64 	%fd37, [%rd65+-8];
	add.f64 	%fd38, %fd36, %fd37;
	add.f64 	%fd39, %fd38, 0d4037000000000000;
	mul.f64 	%fd40, %fd39, 0d3FD0000000000000;
	add.s64 	%rd66, %rd1, %rd64;
	st.global.f64 	[%rd66], %fd40;
	bra.uni 	$L__BB0_21;
$L__BB0_12:
	add.s64 	%rd6, %rd7, -1;
	setp.le.u64 	%p15, %rd6, %rd3;
	setp.ne.s32 	%p16, %r10, 0;
	or.pred  	%p17, %p16, %p15;
	@%p17 bra 	$L__BB0_14;
	add.s32 	%r27, %r11, -1;
	cvt.s64.s32 	%rd50, %r27;
	mul.lo.s64 	%rd51, %rd8, %rd50;
	shl.b64 	%rd52, %rd51, 3;
	add.s64 	%rd53, %rd2, %rd52;
	ld.global.f64 	%fd28, [%rd53];
	add.s32 	%r28, %r11, 1;
	cvt.u64.u32 	%rd54, %r28;
	mad.lo.s64 	%rd55, %rd8, %rd54, %rd3;
	shl.b64 	%rd56, %rd55, 3;
	add.s64 	%rd57, %rd2, %rd56;
	ld.global.f64 	%fd29, [%rd57];
	add.f64 	%fd30, %fd28, %fd29;
	add.f64 	%fd31, %fd30, 0d4037000000000000;
	mul.lo.s64 	%rd58, %rd8, %rd3;
	shl.b64 	%rd59, %rd58, 3;
	add.s64 	%rd60, %rd2, %rd59;
	ld.global.f64 	%fd32, [%rd60+8];
	add.f64 	%fd33, %fd32, %fd31;
	mul.f64 	%fd34, %fd33, 0d3FD0000000000000;
	add.s64 	%rd61, %rd1, %rd59;
	st.global.f64 	[%rd61], %fd34;
	bra.uni 	$L__BB0_21;
$L__BB0_14:
	setp.ne.s32 	%p18, %r10, 0;
	setp.ne.s64 	%p19, %rd6, %rd3;
	or.pred  	%p20, %p18, %p19;
	@%p20 bra 	$L__BB0_16;
	add.s32 	%r25, %r11, -1;
	cvt.s64.s32 	%rd42, %r25;
	mul.lo.s64 	%rd43, %rd8, %rd42;
	shl.b64 	%rd44, %rd43, 3;
	add.s64 	%rd45, %rd2, %rd44;
	ld.global.f64 	%fd22, [%rd45];
	add.f64 	%fd23, %fd22, 0d4037000000000000;
	add.f64 	%fd24, %fd23, 0d4037000000000000;
	mul.lo.s64 	%rd46, %rd8, %rd3;
	shl.b64 	%rd47, %rd46, 3;
	add.s64 	%rd48, %rd2, %rd47;
	ld.global.f64 	%fd25, [%rd48+8];
	add.f64 	%fd26, %fd25, %fd24;
	mul.f64 	%fd27, %fd26, 0d3FD0000000000000;
	add.s64 	%rd49, %rd1, %rd47;
	st.global.f64 	[%rd49], %fd27;
	bra.uni 	$L__BB0_21;
$L__BB0_16:
	setp.ne.s64 	%p21, %rd6, %rd3;
	setp.le.u64 	%p22, %rd5, %rd4;
	or.pred  	%p23, %p21, %p22;
	@%p23 bra 	$L__BB0_18;
	add.s32 	%r23, %r11, -1;
	cvt.s64.s32 	%rd34, %r23;
	mad.lo.s64 	%rd35, %rd8, %rd34, %rd4;
	shl.b64 	%rd36, %rd35, 3;
	add.s64 	%rd37, %rd2, %rd36;
	ld.global.f64 	%fd15, [%rd37];
	add.f64 	%fd16, %fd15, 0d4037000000000000;
	mad.lo.s64 	%rd38, %rd8, %rd3, %rd4;
	shl.b64 	%rd39, %rd38, 3;
	add.s64 	%rd40, %rd2, %rd39;
	ld.global.f64 	%fd17, [%rd40+-8];
	add.f64 	%fd18, %fd16, %fd17;
	ld.global.f64 	%fd19, [%rd40+8];
	add.f64 	%fd20, %fd18, %fd19;
	mul.f64 	%fd21, %fd20, 0d3FD0000000000000;
	add.s64 	%rd41, %rd1, %rd39;
	st.global.f64 	[%rd41], %fd21;
	bra.uni 	$L__BB0_21;
$L__BB0_18:
	setp.ne.s64 	%p24, %rd6, %rd3;
	setp.ne.s64 	%p25, %rd5, %rd4;
	or.pred  	%p26, %p24, %p25;
	@%p26 bra 	$L__BB0_20;
	add.s32 	%r21, %r11, -1;
	cvt.s64.s32 	%rd26, %r21;
	mad.lo.s64 	%rd27, %rd8, %rd26, %rd4;
	shl.b64 	%rd28, %rd27, 3;
	add.s64 	%rd29, %rd2, %rd28;
	ld.global.f64 	%fd9, [%rd29];
	add.f64 	%fd10, %fd9, 0d4037000000000000;
	mad.lo.s64 	%rd30, %rd8, %rd3, %rd4;
	shl.b64 	%rd31, %rd30, 3;
	add.s64 	%rd32, %rd2, %rd31;
	ld.global.f64 	%fd11, [%rd32+-8];
	add.f64 	%fd12, %fd10, %fd11;
	add.f64 	%fd13, %fd12, 0d4037000000000000;
	mul.f64 	%fd14, %fd13, 0d3FD0000000000000;
	add.s64 	%rd33, %rd1, %rd31;
	st.global.f64 	[%rd33], %fd14;
	bra.uni 	$L__BB0_21;
$L__BB0_20:
	add.s32 	%r18, %r11, -1;
	cvt.s64.s32 	%rd14, %r18;
	mad.lo.s64 	%rd15, %rd8, %rd14, %rd4;
	shl.b64 	%rd16, %rd15, 3;
	add.s64 	%rd17, %rd2, %rd16;
	ld.global.f64 	%fd1, [%rd17];
	add.s32 	%r19, %r11, 1;
	cvt.u64.u32 	%rd18, %r19;
	mad.lo.s64 	%rd19, %rd8, %rd18, %rd3;
	shl.b64 	%rd20, %rd19, 3;
	add.s64 	%rd21, %rd2, %rd20;
	ld.global.f64 	%fd2, [%rd21];
	add.f64 	%fd3, %fd1, %fd2;
	mad.lo.s64 	%rd22, %rd8, %rd3, %rd4;
	shl.b64 	%rd23, %rd22, 3;
	add.s64 	%rd24, %rd2, %rd23;
	ld.global.f64 	%fd4, [%rd24+-8];
	add.f64 	%fd5, %fd3, %fd4;
	ld.global.f64 	%fd6, [%rd24+8];
	add.f64 	%fd7, %fd5, %fd6;
	mul.f64 	%fd8, %fd7, 0d3FD0000000000000;
	add.s64 	%rd25, %rd1, %rd23;
	st.global.f64 	[%rd25], %fd8;
$L__BB0_21:
	atom.global.add.u32 	%r31, [step], 1;
$L__BB0_22:
	ret;

}


// ===== COMPILED SASS (sm_100) =====

	.target	sm_100

	.elftype	@"ET_EXEC"


//--------------------- .note.nv.tkinfo           --------------------------
	.section	.note.nv.tkinfo,"",@"SHT_NOTE"
	.sectionflags	@"SHF_NOTE_NV_TKINFO"
	.tkinfo
        /*0018*/ 	.word	0x00000002
        /*0030*/ 	.string	""
        /*0030*/ 	.string	"ptxas"
        /*0030*/ 	.string	"Cuda compilation tools, release 13.0, V13.0.88"
        /*0030*/ 	.string	"Build cuda_13.0.r13.0/compiler.36424714_0"
        /*0030*/ 	.string	"-arch sm_100 -m 64 "



//--------------------- .note.nv.cuinfo           --------------------------
	.section	.note.nv.cuinfo,"",@"SHT_NOTE"
	.sectionflags	@"SHF_NOTE_NV_CUINFO"
        /*0018*/ 	.short	0x0002
        /*001a*/ 	.short	0x0064
        /*001c*/ 	.short	0x0082
	.zero		2


//--------------------- .nv.info                  --------------------------
	.section	.nv.info,"",@"SHT_CUDA_INFO"
	.align	4


	//----- nvinfo : EIATTR_REGCOUNT
	.align		4
        /*0000*/ 	.byte	0x04, 0x2f
        /*0002*/ 	.short	(.L_2 - .L_1)
	.align		4
.L_1:
        /*0004*/ 	.word	index@(_Z12calc_diffusePdS_mmPi)
        /*0008*/ 	.word	0x00000014


	//----- nvinfo : EIATTR_FRAME_SIZE
	.align		4
.L_2:
        /*000c*/ 	.byte	0x04, 0x11
        /*000e*/ 	.short	(.L_4 - .L_3)
	.align		4
.L_3:
        /*0010*/ 	.word	index@(_Z12calc_diffusePdS_mmPi)
        /*0014*/ 	.word	0x00000000


	//----- nvinfo : EIATTR_MIN_STACK_SIZE
	.align		4
.L_4:
        /*0018*/ 	.byte	0x04, 0x12
        /*001a*/ 	.short	(.L_6 - .L_5)
	.align		4
.L_5:
        /*001c*/ 	.word	index@(_Z12calc_diffusePdS_mmPi)
        /*0020*/ 	.word	0x00000000
.L_6:


//--------------------- .nv.compat                --------------------------
	.section	.nv.compat,"",@"SHT_CUDA_COMPAT_INFO"
	.align	4
        /*0000*/ 	.byte	0x02, 0x09, 0x00, 0x00, 0x02, 0x02, 0x01, 0x00, 0x02, 0x05, 0x05, 0x00, 0x03, 0x07, 0x01, 0x01
        /*0010*/ 	.byte	0x02, 0x03, 0x00, 0x00, 0x02, 0x06, 0x01, 0x00, 0x04, 0x0b, 0x08, 0x00, 0x01, 0x00, 0x00, 0x00
        /*0020*/ 	.byte	0x00, 0x00, 0x00, 0x00


//--------------------- .nv.info._Z12calc_diffusePdS_mmPi --------------------------
	.section	.nv.info._Z12calc_diffusePdS_mmPi,"",@"SHT_CUDA_INFO"
	.sectionflags	@""
	.align	4


	//----- nvinfo : EIATTR_CUDA_API_VERSION
	.align		4
        /*0000*/ 	.byte	0x04, 0x37
        /*0002*/ 	.short	(.L_8 - .L_7)
.L_7:
        /*0004*/ 	.word	0x00000082


	//----- nvinfo : EIATTR_KPARAM_INFO
	.align		4
.L_8:
        /*0008*/ 	.byte	0x04, 0x17
        /*000a*/ 	.short	(.L_10 - .L_9)
.L_9:
        /*000c*/ 	.word	0x00000000
        /*0010*/ 	.short	0x0004
        /*0012*/ 	.short	0x0020
        /*0014*/ 	.byte	0x00, 0xf5, 0x21, 0x00


	//----- nvinfo : EIATTR_KPARAM_INFO
	.align		4
.L_10:
        /*0018*/ 	.byte	0x04, 0x17
        /*001a*/ 	.short	(.L_12 - .L_11)
.L_11:
        /*001c*/ 	.word	0x00000000
        /*0020*/ 	.short	0x0003
        /*0022*/ 	.short	0x0018
        /*0024*/ 	.byte	0x00, 0xf0, 0x21, 0x00


	//----- nvinfo : EIATTR_KPARAM_INFO
	.align		4
.L_12:
        /*0028*/ 	.byte	0x04, 0x17
        /*002a*/ 	.short	(.L_14 - .L_13)
.L_13:
        /*002c*/ 	.word	0x00000000
        /*0030*/ 	.short	0x0002
        /*0032*/ 	.short	0x0010
        /*0034*/ 	.byte	0x00, 0xf0, 0x21, 0x00


	//----- nvinfo : EIATTR_KPARAM_INFO
	.align		4
.L_14:
        /*0038*/ 	.byte	0x04, 0x17
        /*003a*/ 	.short	(.L_16 - .L_15)
.L_15:
        /*003c*/ 	.word	0x00000000
        /*0040*/ 	.short	0x0001
        /*0042*/ 	.short	0x0008
        /*0044*/ 	.byte	0x00, 0xf5, 0x21, 0x00


	//----- nvinfo : EIATTR_KPARAM_INFO
	.align		4
.L_16:
        /*0048*/ 	.byte	0x04, 0x17
        /*004a*/ 	.short	(.L_18 - .L_17)
.L_17:
        /*004c*/ 	.word	0x00000000
        /*0050*/ 	.short	0x0000
        /*0052*/ 	.short	0x0000
        /*0054*/ 	.byte	0x00, 0xf5, 0x21, 0x00


	//----- nvinfo : EIATTR_SPARSE_MMA_MASK
	.align		4
.L_18:
        /*0058*/ 	.byte	0x03, 0x50
        /*005a*/ 	.short	0x0000


	//----- nvinfo : EIATTR_MAXREG_COUNT
	.align		4
        /*005c*/ 	.byte	0x03, 0x1b
        /*005e*/ 	.short	0x00ff


	//----- nvinfo : EIATTR_MERCURY_ISA_VERSION
	.align		4
        /*0060*/ 	.byte	0x03, 0x5f
        /*0062*/ 	.short	0x0101


	//----- nvinfo : EIATTR_INT_WARP_WIDE_INSTR_OFFSETS
	.align		4
        /*0064*/ 	.byte	0x04, 0x31
        /*0066*/ 	.short	(.L_20 - .L_19)


	//   ....[0]....
.L_19:
        /*0068*/ 	.word	0x000011e0


	//----- nvinfo : EIATTR_VRC_CTA_INIT_COUNT
	.align		4
.L_20:
        /*006c*/ 	.byte	0x02, 0x4a
	.zero		1
	.zero		1


	//----- nvinfo : EIATTR_EXIT_INSTR_OFFSETS
	.align		4
        /*0070*/ 	.byte	0x04, 0x1c
        /*0072*/ 	.short	(.L_22 - .L_21)


	//   ....[0]....
.L_21:
        /*0074*/ 	.word	0x00000090


	//   ....[1]....
        /*0078*/ 	.word	0x000000d0


	//   ....[2]....
        /*007c*/ 	.word	0x000001d0


	//   ....[3]....
        /*0080*/ 	.word	0x00001230


	//----- nvinfo : EIATTR_CRS_STACK_SIZE
	.align		4
.L_22:
        /*0084*/ 	.byte	0x04, 0x1e
        /*0086*/ 	.short	(.L_24 - .L_23)
.L_23:
        /*0088*/ 	.word	0x00000000


	//----- nvinfo : EIATTR_CBANK_PARAM_SIZE
	.align		4
.L_24:
        /*008c*/ 	.byte	0x03, 0x19
        /*008e*/ 	.short	0x0028


	//----- nvinfo : EIATTR_PARAM_CBANK
	.align		4
        /*0090*/ 	.byte	0x04, 0x0a
        /*0092*/ 	.short	(.L_26 - .L_25)
	.align		4
.L_25:
        /*0094*/ 	.word	index@(.nv.constant0._Z12calc_diffusePdS_mmPi)
        /*0098*/ 	.short	0x0380
        /*009a*/ 	.short	0x0028


	//----- nvinfo : EIATTR_SW_WAR
	.align		4
.L_26:
        /*009c*/ 	.byte	0x04, 0x36
        /*009e*/ 	.short	(.L_28 - .L_27)
.L_27:
        /*00a0*/ 	.word	0x00000008
.L_28:


//--------------------- .nv.callgraph             --------------------------
	.section	.nv.callgraph,"",@"SHT_CUDA_CALLGRAPH"
	.align	4
	.sectionentsize	8
	.align		4
        /*0000*/ 	.word	0x00000000
	.align		4
        /*0004*/ 	.word	0xffffffff
	.align		4
        /*0008*/ 	.word	0x00000000
	.align		4
        /*000c*/ 	.word	0xfffffffe
	.align		4
        /*0010*/ 	.word	0x00000000
	.align		4
        /*0014*/ 	.word	0xfffffffd
	.align		4
        /*0018*/ 	.word	0x00000000
	.align		4
        /*001c*/ 	.word	0xfffffffc


//--------------------- .nv.constant4             --------------------------
	.section	.nv.constant4,"a",@progbits
	.align	8
	.align		8
.nv.constant4:
        /*0000*/ 	.dword	step


//--------------------- .text._Z12calc_diffusePdS_mmPi --------------------------
	.section	.text._Z12calc_diffusePdS_mmPi,"ax",@progbits
	.align	128
        .global         _Z12calc_diffusePdS_mmPi
        .type           _Z12calc_diffusePdS_mmPi,@function
        .size           _Z12calc_diffusePdS_mmPi,(.L_x_12 - _Z12calc_diffusePdS_mmPi)
        .other          _Z12calc_diffusePdS_mmPi,@"STO_CUDA_ENTRY STV_DEFAULT"
_Z12calc_diffusePdS_mmPi:
.text._Z12calc_diffusePdS_mmPi:
[----:B------:R-:W-:Y:S08]  /*0000*/  LDC R1, c[0x0][0x37c] ;  /* 0x0000df00ff017b82 */ /* 0x000ff00000000800 */
[----:B------:R-:W0:Y:S01]  /*0010*/  LDC.64 R2, c[0x4][RZ] ;  /* 0x01000000ff027b82 */ /* 0x000e220000000a00 */
[----:B------:R-:W0:Y:S02]  /*0020*/  LDCU.64 UR4, c[0x0][0x358] ;  /* 0x00006b00ff0477ac */ /* 0x000e240008000a00 */
[----:B0-----:R-:W2:Y:S02]  /*0030*/  LDG.E R0, desc[UR4][R2.64] ;  /* 0x0000000402007981 */ /* 0x001ea4000c1e1900 */
[----:B--2---:R-:W-:-:S13]  /*0040*/  ISETP.NE.AND P0, PT, R0, 0xa, PT ;  /* 0x0000000a0000780c */ /* 0x004fda0003f05270 */
[----:B------:R-:W-:Y:S05]  /*0050*/  @P0 BRA `(.L_x_0) ;  /* 0x0000000000200947 */ /* 0x000fea0003800000 */
[----:B------:R-:W0:Y:S01]  /*0060*/  S2R R0, SR_TID.X ;  /* 0x0000000000007919 */ /* 0x000e220000002100 */
[----:B------:R-:W0:Y:S02]  /*0070*/  S2UR UR6, SR_CTAID.X ;  /* 0x00000000000679c3 */ /* 0x000e240000002500 */
[----:B0-----:R-:W-:-:S13]  /*0080*/  LOP3.LUT P0, RZ, R0, UR6, RZ, 0xfc, !PT ;  /* 0x0000000600ff7c12 */ /* 0x001fda000f80fcff */
[----:B------:R-:W-:Y:S05]  /*0090*/  @P0 EXIT ;  /* 0x000000000000094d */ /* 0x000fea0003800000 */
[----:B------:R-:W0:Y:S01]  /*00a0*/  LDC.64 R2, c[0x0][0x3a0] ;  /* 0x0000e800ff027b82 */ /* 0x000e220000000a00 */
[----:B------:R-:W-:-:S05]  /*00b0*/  IMAD.MOV.U32 R5, RZ, RZ, 0x1 ;  /* 0x00000001ff057424 */ /* 0x000fca00078e00ff */
[----:B0-----:R-:W-:Y:S01]  /*00c0*/  STG.E desc[UR4][R2.64], R5 ;  /* 0x0000000502007986 */ /* 0x001fe2000c101904 */
[----:B------:R-:W-:Y:S05]  /*00d0*/  EXIT ;  /* 0x000000000000794d */ /* 0x000fea0003800000 */
.L_x_0:
[----:B------:R-:W0:Y:S01]  /*00e0*/  S2R R9, SR_TID.X ;  /* 0x0000000000097919 */ /* 0x000e220000002100 */
[----:B------:R-:W0:Y:S01]  /*00f0*/  S2UR UR7, SR_CTAID.X ;  /* 0x00000000000779c3 */ /* 0x000e220000002500 */
[----:B------:R-:W1:Y:S07]  /*0100*/  S2R R7, SR_TID.Y ;  /* 0x0000000000077919 */ /* 0x000e6e0000002200 */
[----:B------:R-:W0:Y:S08]  /*0110*/  LDC R8, c[0x0][0x360] ;  /* 0x0000d800ff087b82 */ /* 0x000e300000000800 */
[----:B------:R-:W1:Y:S08]  /*0120*/  S2UR UR6, SR_CTAID.Y ;  /* 0x00000000000679c3 */ /* 0x000e700000002600 */
[----:B------:R-:W1:Y:S08]  /*0130*/  LDC R6, c[0x0][0x364] ;  /* 0x0000d900ff067b82 */ /* 0x000e700000000800 */
[----:B------:R-:W2:Y:S01]  /*0140*/  LDC.64 R4, c[0x0][0x398] ;  /* 0x0000e600ff047b82 */ /* 0x000ea20000000a00 */
[----:B0-----:R-:W-:-:S05]  /*0150*/  IMAD R8, R8, UR7, R9 ;  /* 0x0000000708087c24 */ /* 0x001fca000f8e0209 */
[----:B------:R-:W-:Y:S02]  /*0160*/  SHF.R.S32.HI R9, RZ, 0x1f, R8 ;  /* 0x0000001fff097819 */ /* 0x000fe40000011408 */
[----:B------:R-:W0:Y:S01]  /*0170*/  LDC.64 R10, c[0x0][0x390] ;  /* 0x0000e400ff0a7b82 */ /* 0x000e220000000a00 */
[----:B-1----:R-:W-:Y:S01]  /*0180*/  IMAD R6, R6, UR6, R7 ;  /* 0x0000000606067c24 */ /* 0x002fe2000f8e0207 */
[----:B--2---:R-:W-:-:S04]  /*0190*/  ISETP.GE.U32.AND P0, PT, R8, R4, PT ;  /* 0x000000040800720c */ /* 0x004fc80003f06070 */
[----:B------:R-:W-:Y:S02]  /*01a0*/  ISETP.GE.U32.AND.EX P0, PT, R9, R5, PT, P0 ;  /* 0x000000050900720c */ /* 0x000fe40003f06100 */
[----:B0-----:R-:W-:-:S04]  /*01b0*/  ISETP.GE.U32.AND P1, PT, R6, R10, PT ;  /* 0x0000000a0600720c */ /* 0x001fc80003f26070 */
[----:B------:R-:W-:-:S13]  /*01c0*/  ISETP.GE.U32.OR.EX P0, PT, RZ, R11, P0, P1 ;  /* 0x0000000bff00720c */ /* 0x000fda0000706510 */
[----:B------:R-:W-:Y:S05]  /*01d0*/  @P0 EXIT ;  /* 0x000000000000094d */ /* 0x000fea0003800000 */
[----:B------:R-:W-:Y:S01]  /*01e0*/  SHF.R.U64 R13, R4, 0x1, R5 ;  /* 0x00000001040d7819 */ /* 0x000fe20000001205 */
[----:B------:R-:W-:Y:S01]  /*01f0*/  BSSY.RECONVERGENT B0, `(.L_x_1) ;  /* 0x00000fd000007945 */ /* 0x000fe20003800200 */
[----:B------:R-:W-:Y:S02]  /*0200*/  SHF.R.U64 R17, R10, 0x1, R11 ;  /* 0x000000010a117819 */ /* 0x000fe4000000120b */
[----:B------:R-:W-:Y:S02]  /*0210*/  SHF.R.U32.HI R15, RZ, 0x1, R5 ;  /* 0x00000001ff0f7819 */ /* 0x000fe40000011605 */
[----:B------:R-:W-:Y:S02]  /*0220*/  ISETP.NE.U32.AND P0, PT, R13, R8, PT ;  /* 0x000000080d00720c */ /* 0x000fe40003f05070 */
[----:B------:R-:W-:Y:S02]  /*0230*/  ISETP.NE.U32.AND P1, PT, R17, R6, PT ;  /* 0x000000061100720c */ /* 0x000fe40003f25070 */
[----:B------:R-:W-:-:S02]  /*0240*/  SHF.R.U32.HI R0, RZ, 0x1, R11 ;  /* 0x00000001ff007819 */ /* 0x000fc4000001160b */
[----:B------:R-:W-:-:S04]  /*0250*/  ISETP.NE.AND.EX P0, PT, R15, R9, PT, P0 ;  /* 0x000000090f00720c */ /* 0x000fc80003f05300 */
[----:B------:R-:W-:-:S13]  /*0260*/  ISETP.NE.OR.EX P0, PT, R0, RZ, P0, P1 ;  /* 0x000000ff0000720c */ /* 0x000fda0000705710 */
[----:B------:R-:W-:Y:S05]  /*0270*/  @P0 BRA `(.L_x_2) ;  /* 0x0000000000240947 */ /* 0x000fea0003800000 */
[----:B------:R-:W0:Y:S01]  /*0280*/  LDCU.64 UR6, c[0x0][0x380] ;  /* 0x00007000ff0677ac */ /* 0x000e220008000a00 */
[----:B------:R-:W-:-:S04]  /*0290*/  IMAD.WIDE.U32 R8, R6, R4, R8 ;  /* 0x0000000406087225 */ /* 0x000fc800078e0008 */
[----:B------:R-:W-:Y:S02]  /*02a0*/  IMAD R5, R6, R5, R9 ;  /* 0x0000000506057224 */ /* 0x000fe400078e0209 */
[----:B------:R-:W-:Y:S02]  /*02b0*/  IMAD.MOV.U32 R6, RZ, RZ, 0x0 ;  /* 0x00000000ff067424 */ /* 0x000fe400078e00ff */
[----:B------:R-:W-:Y:S01]  /*02c0*/  IMAD.MOV.U32 R7, RZ, RZ, 0x40590000 ;  /* 0x40590000ff077424 */ /* 0x000fe200078e00ff */
[----:B0-----:R-:W-:-:S04]  /*02d0*/  LEA R4, P0, R8, UR6, 0x3 ;  /* 0x0000000608047c11 */ /* 0x001fc8000f8018ff */
[----:B------:R-:W-:-:S05]  /*02e0*/  LEA.HI.X R5, R8, UR7, R5, 0x3, P0 ;  /* 0x0000000708057c11 */ /* 0x000fca00080f1c05 */
[----:B------:R0:W-:Y:S01]  /*02f0*/  STG.E.64 desc[UR4][R4.64], R6 ;  /* 0x0000000604007986 */ /* 0x0001e2000c101b04 */
[----:B------:R-:W-:Y:S05]  /*0300*/  BRA `(.L_x_3) ;  /* 0x0000000c00ac7947 */ /* 0x000fea0003800000 */
.L_x_2:
[----:B------:R-:W-:-:S13]  /*0310*/  LOP3.LUT P0, RZ, R6, R8, RZ, 0xfc, !PT ;  /* 0x0000000806ff7212 */ /* 0x000fda000780fcff */
[----:B------:R-:W-:Y:S05]  /*0320*/  @P0 BRA `(.L_x_4) ;  /* 0x00000000005c0947 */ /* 0x000fea0003800000 */
[----:B------:R-:W0:Y:S01]  /*0330*/  LDCU.128 UR8, c[0x0][0x380] ;  /* 0x00007000ff0877ac */ /* 0x000e220008000c00 */
[C---:B------:R-:W-:Y:S02]  /*0340*/  VIADD R13, R6.reuse, 0x1 ;  /* 0x00000001060d7836 */ /* 0x040fe40000000000 */
[----:B------:R-:W-:Y:S02]  /*0350*/  IMAD.MOV.U32 R7, RZ, RZ, RZ ;  /* 0x000000ffff077224 */ /* 0x000fe400078e00ff */
[----:B------:R-:W-:-:S04]  /*0360*/  IMAD.WIDE.U32 R8, R6, R4, R8 ;  /* 0x0000000406087225 */ /* 0x000fc800078e0008 */
[----:B------:R-:W-:-:S04]  /*0370*/  IMAD.WIDE.U32 R10, R13, R4, R6 ;  /* 0x000000040d0a7225 */ /* 0x000fc800078e0006 */
[-C--:B------:R-:W-:Y:S02]  /*0380*/  IMAD R13, R13, R5.reuse, R11 ;  /* 0x000000050d0d7224 */ /* 0x080fe400078e020b */
[----:B------:R-:W-:Y:S01]  /*0390*/  IMAD R7, R6, R5, R9 ;  /* 0x0000000506077224 */ /* 0x000fe200078e0209 */
[----:B0-----:R-:W-:-:S04]  /*03a0*/  LEA R12, P0, R10, UR10, 0x3 ;  /* 0x0000000a0a0c7c11 */ /* 0x001fc8000f8018ff */
[----:B------:R-:W-:Y:S01]  /*03b0*/  LEA.HI.X R13, R10, UR11, R13, 0x3, P0 ;  /* 0x0000000b0a0d7c11 */ /* 0x000fe200080f1c0d */
[----:B------:R-:W-:-:S04]  /*03c0*/  IMAD.SHL.U32 R9, R8, 0x8, RZ ;  /* 0x0000000808097824 */ /* 0x000fc800078e00ff */
[----:B------:R-:W2:Y:S01]  /*03d0*/  LDG.E.64 R4, desc[UR4][R12.64] ;  /* 0x000000040c047981 */ /* 0x000ea2000c1e1b00 */
[----:B------:R-:W-:Y:S02]  /*03e0*/  SHF.L.U64.HI R0, R8, 0x3, R7 ;  /* 0x0000000308007819 */ /* 0x000fe40000010207 */
[----:B------:R-:W-:-:S04]  /*03f0*/  IADD3 R6, P0, PT, R9, UR10, RZ ;  /* 0x0000000a09067c10 */ /* 0x000fc8000ff1e0ff */
[----:B------:R-:W-:-:S06]  /*0400*/  IADD3.X R7, PT, PT, R0, UR11, RZ, P0, !PT ;  /* 0x0000000b00077c10 */ /* 0x000fcc00087fe4ff */
[----:B------:R-:W3:Y:S01]  /*0410*/  LDG.E.64 R6, desc[UR4][R6.64+0x8] ;  /* 0x0000080406067981 */ /* 0x000ee2000c1e1b00 */
[----:B------:R-:W-:-:S04]  /*0420*/  IADD3 R8, P0, PT, R9, UR8, RZ ;  /* 0x0000000809087c10 */ /* 0x000fc8000ff1e0ff */
[----:B------:R-:W-:Y:S01]  /*0430*/  IADD3.X R9, PT, PT, R0, UR9, RZ, P0, !PT ;  /* 0x0000000900097c10 */ /* 0x000fe200087fe4ff */
[----:B--2---:R-:W-:-:S08]  /*0440*/  DADD R4, R4, 23 ;  /* 0x4037000004047429 */ /* 0x004fd00000000000 */
[----:B------:R-:W-:-:S08]  /*0450*/  DADD R4, R4, 23 ;  /* 0x4037000004047429 */ /* 0x000fd00000000000 */
[----:B---3--:R-:W-:-:S08]  /*0460*/  DADD R4, R4, R6 ;  /* 0x0000000004047229 */ /* 0x008fd00000000006 */
[----:B------:R-:W-:-:S07]  /*0470*/  DMUL R4, R4, 0.25 ;  /* 0x3fd0000004047828 */ /* 0x000fce0000000000 */
[----:B------:R0:W-:Y:S01]  /*0480*/  STG.E.64 desc[UR4][R8.64], R4 ;  /* 0x0000000408007986 */ /* 0x0001e2000c101b04 */
[----:B------:R-:W-:Y:S05]  /*0490*/  BRA `(.L_x_3) ;  /* 0x0000000c00487947 */ /* 0x000fea0003800000 */
.L_x_4:
[----:B------:R-:W-:-:S04]  /*04a0*/  IADD3 R15, P1, PT, R4, -0x1, RZ ;  /* 0xffffffff040f7810 */ /* 0x000fc80007f3e0ff */
[----:B------:R-:W-:Y:S02]  /*04b0*/  ISETP.GE.U32.AND P0, PT, R15, R8, PT ;  /* 0x000000080f00720c */ /* 0x000fe40003f06070 */
[----:B------:R-:W-:-:S04]  /*04c0*/  IADD3.X R17, PT, PT, R5, -0x1, RZ, P1, !PT ;  /* 0xffffffff05117810 */ /* 0x000fc80000ffe4ff */
[----:B------:R-:W-:-:S04]  /*04d0*/  ISETP.GE.U32.AND.EX P0, PT, R17, R9, PT, P0 ;  /* 0x000000091100720c */ /* 0x000fc80003f06100 */
[----:B------:R-:W-:-:S13]  /*04e0*/  ISETP.NE.OR P0, PT, R6, RZ, !P0 ;  /* 0x000000ff0600720c */ /* 0x000fda0004705670 */
[----:B------:R-:W-:Y:S05]  /*04f0*/  @P0 BRA `(.L_x_5) ;  /* 0x0000000000540947 */ /* 0x000fea0003800000 */
[----:B------:R-:W0:Y:S01]  /*0500*/  LDC.64 R10, c[0x0][0x388] ;  /* 0x0000e200ff0a7b82 */ /* 0x000e220000000a00 */
[----:B------:R-:W-:Y:S01]  /*0510*/  IMAD.WIDE.U32 R6, R4, 0x8, RZ ;  /* 0x0000000804067825 */ /* 0x000fe200078e00ff */
[----:B------:R-:W-:-:S03]  /*0520*/  SHF.L.U64.HI R0, R8, 0x3, R9 ;  /* 0x0000000308007819 */ /* 0x000fc60000010209 */
[----:B------:R-:W-:Y:S02]  /*0530*/  IMAD.SHL.U32 R5, R5, 0x8, RZ ;  /* 0x0000000805057824 */ /* 0x000fe400078e00ff */
[----:B------:R-:W-:Y:S01]  /*0540*/  IMAD.SHL.U32 R15, R8, 0x8, RZ ;  /* 0x00000008080f7824 */ /* 0x000fe200078e00ff */
[----:B------:R-:W1:Y:S01]  /*0550*/  LDC.64 R16, c[0x0][0x380] ;  /* 0x0000e000ff107b82 */ /* 0x000e620000000a00 */
[----:B0-----:R-:W-:-:S04]  /*0560*/  IADD3 R12, P0, PT, R6, R10, RZ ;  /* 0x0000000a060c7210 */ /* 0x001fc80007f1e0ff */
[----:B------:R-:W-:Y:S02]  /*0570*/  IADD3.X R13, PT, PT, R11, R7, R5, P0, !PT ;  /* 0x000000070b0d7210 */ /* 0x000fe400007fe405 */
[----:B------:R-:W-:-:S03]  /*0580*/  IADD3 R6, P0, PT, R15, R10, RZ ;  /* 0x0000000a0f067210 */ /* 0x000fc60007f1e0ff */
[----:B------:R-:W2:Y:S02]  /*0590*/  LDG.E.64 R4, desc[UR4][R12.64] ;  /* 0x000000040c047981 */ /* 0x000ea4000c1e1b00 */
[----:B------:R-:W-:-:S05]  /*05a0*/  IMAD.X R7, R0, 0x1, R11, P0 ;  /* 0x0000000100077824 */ /* 0x000fca00000e060b */
[----:B------:R-:W3:Y:S04]  /*05b0*/  LDG.E.64 R8, desc[UR4][R6.64+-0x8] ;  /* 0xfffff80406087981 */ /* 0x000ee8000c1e1b00 */
[----:B------:R-:W4:Y:S01]  /*05c0*/  LDG.E.64 R10, desc[UR4][R6.64+0x8] ;  /* 0x00000804060a7981 */ /* 0x000f22000c1e1b00 */
[----:B--2---:R-:W-:-:S08]  /*05d0*/  DADD R4, R4, 23 ;  /* 0x4037000004047429 */ /* 0x004fd00000000000 */
[----:B---3--:R-:W-:Y:S01]  /*05e0*/  DADD R4, R4, R8 ;  /* 0x0000000004047229 */ /* 0x008fe20000000008 */
[----:B-1----:R-:W-:-:S05]  /*05f0*/  IADD3 R8, P0, PT, R15, R16, RZ ;  /* 0x000000100f087210 */ /* 0x002fca0007f1e0ff */
[----:B------:R-:W-:Y:S02]  /*0600*/  IMAD.X R9, R0, 0x1, R17, P0 ;  /* 0x0000000100097824 */ /* 0x000fe400000e0611 */
[----:B----4-:R-:W-:-:S08]  /*0610*/  DADD R4, R4, R10 ;  /* 0x0000000004047229 */ /* 0x010fd0000000000a */
[----:B------:R-:W-:-:S07]  /*0620*/  DMUL R4, R4, 0.25 ;  /* 0x3fd0000004047828 */ /* 0x000fce0000000000 */
[----:B------:R0:W-:Y:S01]  /*0630*/  STG.E.64 desc[UR4][R8.64], R4 ;  /* 0x0000000408007986 */ /* 0x0001e2000c101b04 */
[----:B------:R-:W-:Y:S05]  /*0640*/  BRA `(.L_x_3) ;  /* 0x0000000800dc7947 */ /* 0x000fea0003800000 */
.L_x_5:
[----:B------:R-:W-:-:S04]  /*0650*/  ISETP.NE.U32.AND P0, PT, R15, R8, PT ;  /* 0x000000080f00720c */ /* 0x000fc80003f05070 */
[----:B------:R-:W-:-:S04]  /*0660*/  ISETP.NE.AND.EX P0, PT, R17, R9, PT, P0 ;  /* 0x000000091100720c */ /* 0x000fc80003f05300 */
[----:B------:R-:W-:-:S13]  /*0670*/  ISETP.NE.OR P1, PT, R6, RZ, P0 ;  /* 0x000000ff0600720c */ /* 0x000fda0000725670 */
[----:B------:R-:W-:Y:S05]  /*0680*/  @P1 BRA `(.L_x_6) ;  /* 0x0000000000481947 */ /* 0x000fea0003800000 */
[----:B------:R-:W0:Y:S01]  /*0690*/  LDC.64 R6, c[0x0][0x388] ;  /* 0x0000e200ff067b82 */ /* 0x000e220000000a00 */
[C---:B------:R-:W-:Y:S01]  /*06a0*/  IMAD.SHL.U32 R13, R8.reuse, 0x8, RZ ;  /* 0x00000008080d7824 */ /* 0x040fe200078e00ff */
[----:B------:R-:W-:-:S06]  /*06b0*/  SHF.L.U64.HI R0, R8, 0x3, R9 ;  /* 0x0000000308007819 */ /* 0x000fcc0000010209 */
[----:B------:R-:W1:Y:S01]  /*06c0*/  LDC.64 R8, c[0x0][0x380] ;  /* 0x0000e000ff087b82 */ /* 0x000e620000000a00 */
[----:B0-----:R-:W-:-:S04]  /*06d0*/  LEA R10, P0, R4, R6, 0x3 ;  /* 0x00000006040a7211 */ /* 0x001fc800078018ff */
[----:B------:R-:W-:Y:S02]  /*06e0*/  LEA.HI.X R11, R4, R7, R5, 0x3, P0 ;  /* 0x00000007040b7211 */ /* 0x000fe400000f1c05 */
[----:B------:R-:W-:-:S03]  /*06f0*/  IADD3 R6, P0, PT, R13, R6, RZ ;  /* 0x000000060d067210 */ /* 0x000fc60007f1e0ff */
[----:B------:R-:W2:Y:S02]  /*0700*/  LDG.E.64 R4, desc[UR4][R10.64] ;  /* 0x000000040a047981 */ /* 0x000ea4000c1e1b00 */
[----:B------:R-:W-:-:S06]  /*0710*/  IMAD.X R7, R0, 0x1, R7, P0 ;  /* 0x0000000100077824 */ /* 0x000fcc00000e0607 */
[----:B------:R-:W3:Y:S01]  /*0720*/  LDG.E.64 R6, desc[UR4][R6.64+-0x8] ;  /* 0xfffff80406067981 */ /* 0x000ee2000c1e1b00 */
[----:B-1----:R-:W-:-:S05]  /*0730*/  IADD3 R8, P0, PT, R13, R8, RZ ;  /* 0x000000080d087210 */ /* 0x002fca0007f1e0ff */
[----:B------:R-:W-:Y:S01]  /*0740*/  IMAD.X R9, R0, 0x1, R9, P0 ;  /* 0x0000000100097824 */ /* 0x000fe200000e0609 */
[----:B--2---:R-:W-:-:S08]  /*0750*/  DADD R4, R4, 23 ;  /* 0x4037000004047429 */ /* 0x004fd00000000000 */
[----:B---3--:R-:W-:-:S08]  /*0760*/  DADD R4, R4, R6 ;  /* 0x0000000004047229 */ /* 0x008fd00000000006 */
[----:B------:R-:W-:-:S08]  /*0770*/  DADD R4, R4, 23 ;  /* 0x4037000004047429 */ /* 0x000fd00000000000 */
[----:B------:R-:W-:-:S07]  /*0780*/  DMUL R4, R4, 0.25 ;  /* 0x3fd0000004047828 */ /* 0x000fce0000000000 */
[----:B------:R0:W-:Y:S01]  /*0790*/  STG.E.64 desc[UR4][R8.64], R4 ;  /* 0x0000000408007986 */ /* 0x0001e2000c101b04 */
[----:B------:R-:W-:Y:S05]  /*07a0*/  BRA `(.L_x_3) ;  /* 0x0000000800847947 */ /* 0x000fea0003800000 */
.L_x_6:
[----:B------:R-:W-:-:S04]  /*07b0*/  IADD3 R13, P1, PT, R10, -0x1, RZ ;  /* 0xffffffff0a0d7810 */ /* 0x000fc80007f3e0ff */
[----:B------:R-:W-:Y:S02]  /*07c0*/  IADD3.X R11, PT, PT, R11, -0x1, RZ, P1, !PT ;  /* 0xffffffff0b0b7810 */ /* 0x000fe40000ffe4ff */
[----:B------:R-:W-:-:S04]  /*07d0*/  ISETP.GT.U32.AND P1, PT, R13, R6, PT ;  /* 0x000000060d00720c */ /* 0x000fc80003f24070 */
[----:B------:R-:W-:-:S04]  /*07e0*/  ISETP.GT.U32.AND.EX P1, PT, R11, RZ, PT, P1 ;  /* 0x000000ff0b00720c */ /* 0x000fc80003f24110 */
[----:B------:R-:W-:-:S13]  /*07f0*/  ISETP.NE.OR P1, PT, R8, RZ, !P1 ;  /* 0x000000ff0800720c */ /* 0x000fda0004f25670 */
[----:B------:R-:W-:Y:S05]  /*0800*/  @P1 BRA `(.L_x_7) ;  /* 0x0000000000801947 */ /* 0x000fea0003800000 */
[----:B------:R-:W0:Y:S01]  /*0810*/  LDCU.128 UR8, c[0x0][0x380] ;  /* 0x00007000ff0877ac */ /* 0x000e220008000c00 */
[C---:B------:R-:W-:Y:S02]  /*0820*/  VIADD R0, R6.reuse, 0xffffffff ;  /* 0xffffffff06007836 */ /* 0x040fe40000000000 */
[----:B------:R-:W-:Y:S02]  /*0830*/  VIADD R11, R6, 0x1 ;  /* 0x00000001060b7836 */ /* 0x000fe40000000000 */
[----:B------:R-:W-:Y:S01]  /*0840*/  IMAD.MOV.U32 R7, RZ, RZ, RZ ;  /* 0x000000ffff077224 */ /* 0x000fe200078e00ff */
[----:B------:R-:W-:Y:S01]  /*0850*/  SHF.R.S32.HI R9, RZ, 0x1f, R0 ;  /* 0x0000001fff097819 */ /* 0x000fe20000011400 */
[----:B------:R-:W-:-:S04]  /*0860*/  IMAD.WIDE.U32 R12, R11, R4, R6 ;  /* 0x000000040b0c7225 */ /* 0x000fc800078e0006 */
[-C--:B------:R-:W-:Y:S02]  /*0870*/  IMAD R10, R9, R4.reuse, RZ ;  /* 0x00000004090a7224 */ /* 0x080fe400078e02ff */
[----:B------:R-:W-:Y:S01]  /*0880*/  IMAD.WIDE.U32 R8, R0, R4, RZ ;  /* 0x0000000400087225 */ /* 0x000fe200078e00ff */
[----:B0-----:R-:W-:-:S03]  /*0890*/  LEA R14, P1, R12, UR10, 0x3 ;  /* 0x0000000a0c0e7c11 */ /* 0x001fc6000f8218ff */
[-C--:B------:R-:W-:Y:S01]  /*08a0*/  IMAD R7, R0, R5.reuse, R10 ;  /* 0x0000000500077224 */ /* 0x080fe200078e020a */
[----:B------:R-:W-:Y:S01]  /*08b0*/  LEA R10, P0, R8, UR10, 0x3 ;  /* 0x0000000a080a7c11 */ /* 0x000fe2000f8018ff */
[----:B------:R-:W-:Y:S02]  /*08c0*/  IMAD R11, R11, R5, R13 ;  /* 0x000000050b0b7224 */ /* 0x000fe400078e020d */
[----:B------:R-:W-:-:S03]  /*08d0*/  IMAD.IADD R7, R9, 0x1, R7 ;  /* 0x0000000109077824 */ /* 0x000fc600078e0207 */
[----:B------:R-:W-:Y:S01]  /*08e0*/  LEA.HI.X R15, R12, UR11, R11, 0x3, P1 ;  /* 0x0000000b0c0f7c11 */ /* 0x000fe200088f1c0b */
[----:B------:R-:W-:Y:S01]  /*08f0*/  IMAD.WIDE.U32 R12, R6, R4, RZ ;  /* 0x00000004060c7225 */ /* 0x000fe200078e00ff */
[----:B------:R-:W-:-:S03]  /*0900*/  LEA.HI.X R11, R8, UR11, R7, 0x3, P0 ;  /* 0x0000000b080b7c11 */ /* 0x000fc600080f1c07 */
[----:B------:R-:W-:Y:S02]  /*0910*/  IMAD R9, R6, R5, R13 ;  /* 0x0000000506097224 */ /* 0x000fe400078e020d */
[----:B------:R-:W2:Y:S01]  /*0920*/  LDG.E.64 R6, desc[UR4][R14.64] ;  /* 0x000000040e067981 */ /* 0x000ea2000c1e1b00 */
[----:B------:R-:W-:-:S03]  /*0930*/  IMAD.SHL.U32 R0, R12, 0x8, RZ ;  /* 0x000000080c007824 */ /* 0x000fc600078e00ff */
[----:B------:R-:W2:Y:S01]  /*0940*/  LDG.E.64 R4, desc[UR4][R10.64] ;  /* 0x000000040a047981 */ /* 0x000ea2000c1e1b00 */
[----:B------:R-:W-:Y:S02]  /*0950*/  SHF.L.U64.HI R12, R12, 0x3, R9 ;  /* 0x000000030c0c7819 */ /* 0x000fe40000010209 */
[----:B------:R-:W-:-:S04]  /*0960*/  IADD3 R8, P0, PT, R0, UR10, RZ ;  /* 0x0000000a00087c10 */ /* 0x000fc8000ff1e0ff */
[----:B------:R-:W-:-:S06]  /*0970*/  IADD3.X R9, PT, PT, R12, UR11, RZ, P0, !PT ;  /* 0x0000000b0c097c10 */ /* 0x000fcc00087fe4ff */
[----:B------:R-:W3:Y:S01]  /*0980*/  LDG.E.64 R8, desc[UR4][R8.64+0x8] ;  /* 0x0000080408087981 */ /* 0x000ee2000c1e1b00 */
[----:B--2---:R-:W-:Y:S01]  /*0990*/  DADD R4, R4, R6 ;  /* 0x0000000004047229 */ /* 0x004fe20000000006 */
[----:B------:R-:W-:-:S04]  /*09a0*/  IADD3 R6, P0, PT, R0, UR8, RZ ;  /* 0x0000000800067c10 */ /* 0x000fc8000ff1e0ff */
[----:B------:R-:W-:-:S03]  /*09b0*/  IADD3.X R7, PT, PT, R12, UR9, RZ, P0, !PT ;  /* 0x000000090c077c10 */ /* 0x000fc600087fe4ff */
[----:B------:R-:W-:-:S08]  /*09c0*/  DADD R4, R4, 23 ;  /* 0x4037000004047429 */ /* 0x000fd00000000000 */
[----:B---3--:R-:W-:-:S08]  /*09d0*/  DADD R4, R4, R8 ;  /* 0x0000000004047229 */ /* 0x008fd00000000008 */
[----:B------:R-:W-:-:S07]  /*09e0*/  DMUL R4, R4, 0.25 ;  /* 0x3fd0000004047828 */ /* 0x000fce0000000000 */
[----:B------:R0:W-:Y:S01]  /*09f0*/  STG.E.64 desc[UR4][R6.64], R4 ;  /* 0x0000000406007986 */ /* 0x0001e2000c101b04 */
[----:B------:R-:W-:Y:S05]  /*0a00*/  BRA `(.L_x_3) ;  /* 0x0000000400ec7947 */ /* 0x000fea0003800000 */
.L_x_7:
[----:B------:R-:W-:-:S04]  /*0a10*/  ISETP.NE.U32.AND P1, PT, R13, R6, PT ;  /* 0x000000060d00720c */ /* 0x000fc80003f25070 */
[----:B------:R-:W-:-:S04]  /*0a20*/  ISETP.NE.AND.EX P2, PT, R11, RZ, PT, P1 ;  /* 0x000000ff0b00720c */ /* 0x000fc80003f45310 */
[----:B------:R-:W-:-:S13]  /*0a30*/  ISETP.NE.OR P2, PT, R8, RZ, P2 ;  /* 0x000000ff0800720c */ /* 0x000fda0001745670 */
[----:B------:R-:W-:Y:S05]  /*0a40*/  @P2 BRA `(.L_x_8) ;  /* 0x0000000000642947 */ /* 0x000fea0003800000 */
[C---:B------:R-:W-:Y:S01]  /*0a50*/  VIADD R0, R6.reuse, 0xffffffff ;  /* 0xffffffff06007836 */ /* 0x040fe20000000000 */
[----:B------:R-:W0:Y:S01]  /*0a60*/  LDCU.128 UR8, c[0x0][0x380] ;  /* 0x00007000ff0877ac */ /* 0x000e220008000c00 */
[----:B------:R-:W-:-:S03]  /*0a70*/  IMAD.WIDE.U32 R12, R6, R4, RZ ;  /* 0x00000004060c7225 */ /* 0x000fc600078e00ff */
[----:B------:R-:W-:Y:S01]  /*0a80*/  SHF.R.S32.HI R7, RZ, 0x1f, R0 ;  /* 0x0000001fff077819 */ /* 0x000fe20000011400 */
[----:B------:R-:W-:-:S04]  /*0a90*/  IMAD.WIDE.U32 R8, R0, R4, RZ ;  /* 0x0000000400087225 */ /* 0x000fc800078e00ff */
[----:B------:R-:W-:-:S04]  /*0aa0*/  IMAD R7, R7, R4, RZ ;  /* 0x0000000407077224 */ /* 0x000fc800078e02ff */
[----:B------:R-:W-:-:S04]  /*0ab0*/  IMAD R7, R0, R5, R7 ;  /* 0x0000000500077224 */ /* 0x000fc800078e0207 */
[----:B------:R-:W-:Y:S01]  /*0ac0*/  IMAD.IADD R7, R9, 0x1, R7 ;  /* 0x0000000109077824 */ /* 0x000fe200078e0207 */
[----:B0-----:R-:W-:-:S04]  /*0ad0*/  LEA R10, P0, R8, UR10, 0x3 ;  /* 0x0000000a080a7c11 */ /* 0x001fc8000f8018ff */
[----:B------:R-:W-:Y:S01]  /*0ae0*/  LEA.HI.X R11, R8, UR11, R7, 0x3, P0 ;  /* 0x0000000b080b7c11 */ /* 0x000fe200080f1c07 */
[----:B------:R-:W-:Y:S02]  /*0af0*/  IMAD R7, R6, R5, R13 ;  /* 0x0000000506077224 */ /* 0x000fe400078e020d */
[C---:B------:R-:W-:Y:S02]  /*0b00*/  IMAD.SHL.U32 R8, R12.reuse, 0x8, RZ ;  /* 0x000000080c087824 */ /* 0x040fe400078e00ff */
        /* <DEDUP_REMOVED lines=13> */
.L_x_8:
[----:B------:R-:W-:-:S04]  /*0be0*/  ISETP.GT.U32.AND P2, PT, R15, R8, PT ;  /* 0x000000080f00720c */ /* 0x000fc80003f44070 */
[----:B------:R-:W-:-:S04]  /*0bf0*/  ISETP.GT.U32.AND.EX P2, PT, R17, R9, PT, P2 ;  /* 0x000000091100720c */ /* 0x000fc80003f44120 */
[----:B------:R-:W-:-:S13]  /*0c00*/  ISETP.NE.OR.EX P2, PT, R11, RZ, !P2, P1 ;  /* 0x000000ff0b00720c */ /* 0x000fda0005745710 */
[----:B------:R-:W-:Y:S05]  /*0c10*/  @P2 BRA `(.L_x_9) ;  /* 0x0000000000702947 */ /* 0x000fea0003800000 */
[----:B------:R-:W-:Y:S01]  /*0c20*/  VIADD R7, R6, 0xffffffff ;  /* 0xffffffff06077836 */ /* 0x000fe20000000000 */
[----:B------:R-:W0:Y:S01]  /*0c30*/  LDCU.128 UR8, c[0x0][0x380] ;  /* 0x00007000ff0877ac */ /* 0x000e220008000c00 */
[----:B------:R-:W-:-:S03]  /*0c40*/  IMAD.MOV.U32 R10, RZ, RZ, R8 ;  /* 0x000000ffff0a7224 */ /* 0x000fc600078e0008 */
[----:B------:R-:W-:-:S05]  /*0c50*/  SHF.R.S32.HI R11, RZ, 0x1f, R7 ;  /* 0x0000001fff0b7819 */ /* 0x000fca0000011407 */
[-C--:B------:R-:W-:Y:S02]  /*0c60*/  IMAD R0, R11, R4.reuse, RZ ;  /* 0x000000040b007224 */ /* 0x080fe400078e02ff */
[----:B------:R-:W-:Y:S02]  /*0c70*/  IMAD.MOV.U32 R11, RZ, RZ, R9 ;  /* 0x000000ffff0b7224 */ /* 0x000fe400078e0009 */
[----:B------:R-:W-:-:S04]  /*0c80*/  IMAD.WIDE.U32 R8, R7, R4, R10 ;  /* 0x0000000407087225 */ /* 0x000fc800078e000a */
[----:B------:R-:W-:Y:S02]  /*0c90*/  IMAD R7, R7, R5, R0 ;  /* 0x0000000507077224 */ /* 0x000fe400078e0200 */
[----:B------:R-:W-:Y:S01]  /*0ca0*/  IMAD.WIDE.U32 R12, R6, R4, R10 ;  /* 0x00000004060c7225 */ /* 0x000fe200078e000a */
[----:B0-----:R-:W-:-:S03]  /*0cb0*/  LEA R10, P0, R8, UR10, 0x3 ;  /* 0x0000000a080a7c11 */ /* 0x001fc6000f8018ff */
[----:B------:R-:W-:Y:S02]  /*0cc0*/  IMAD.IADD R7, R7, 0x1, R9 ;  /* 0x0000000107077824 */ /* 0x000fe400078e0209 */
[----:B------:R-:W-:Y:S02]  /*0cd0*/  IMAD R5, R6, R5, R13 ;  /* 0x0000000506057224 */ /* 0x000fe400078e020d */
[----:B------:R-:W-:Y:S01]  /*0ce0*/  IMAD.SHL.U32 R14, R12, 0x8, RZ ;  /* 0x000000080c0e7824 */ /* 0x000fe200078e00ff */
[----:B------:R-:W-:Y:S02]  /*0cf0*/  LEA.HI.X R11, R8, UR11, R7, 0x3, P0 ;  /* 0x0000000b080b7c11 */ /* 0x000fe400080f1c07 */
[----:B------:R-:W-:Y:S02]  /*0d00*/  SHF.L.U64.HI R0, R12, 0x3, R5 ;  /* 0x000000030c007819 */ /* 0x000fe40000010205 */
[----:B------:R-:W-:Y:S01]  /*0d10*/  IADD3 R12, P0, PT, R14, UR10, RZ ;  /* 0x0000000a0e0c7c10 */ /* 0x000fe2000ff1e0ff */
[----:B------:R-:W2:Y:S03]  /*0d20*/  LDG.E.64 R4, desc[UR4][R10.64] ;  /* 0x000000040a047981 */ /* 0x000ea6000c1e1b00 */
[----:B------:R-:W-:-:S05]  /*0d30*/  IADD3.X R13, PT, PT, R0, UR11, RZ, P0, !PT ;  /* 0x0000000b000d7c10 */ /* 0x000fca00087fe4ff */
[----:B------:R-:W3:Y:S04]  /*0d40*/  LDG.E.64 R6, desc[UR4][R12.64+-0x8] ;  /* 0xfffff8040c067981 */ /* 0x000ee8000c1e1b00 */
[----:B------:R-:W4:Y:S01]  /*0d50*/  LDG.E.64 R8, desc[UR4][R12.64+0x8] ;  /* 0x000008040c087981 */ /* 0x000f22000c1e1b00 */
[----:B--2---:R-:W-:-:S08]  /*0d60*/  DADD R4, R4, 23 ;  /* 0x4037000004047429 */ /* 0x004fd00000000000 */
[----:B---3--:R-:W-:Y:S01]  /*0d70*/  DADD R4, R4, R6 ;  /* 0x0000000004047229 */ /* 0x008fe20000000006 */
[----:B------:R-:W-:-:S04]  /*0d80*/  IADD3 R6, P0, PT, R14, UR8, RZ ;  /* 0x000000080e067c10 */ /* 0x000fc8000ff1e0ff */
[----:B------:R-:W-:-:S03]  /*0d90*/  IADD3.X R7, PT, PT, R0, UR9, RZ, P0, !PT ;  /* 0x0000000900077c10 */ /* 0x000fc600087fe4ff */
[----:B----4-:R-:W-:-:S08]  /*0da0*/  DADD R4, R4, R8 ;  /* 0x0000000004047229 */ /* 0x010fd00000000008 */
[----:B------:R-:W-:-:S07]  /*0db0*/  DMUL R4, R4, 0.25 ;  /* 0x3fd0000004047828 */ /* 0x000fce0000000000 */
[----:B------:R3:W-:Y:S01]  /*0dc0*/  STG.E.64 desc[UR4][R6.64], R4 ;  /* 0x0000000406007986 */ /* 0x0007e2000c101b04 */
[----:B------:R-:W-:Y:S05]  /*0dd0*/  BRA `(.L_x_3) ;  /* 0x0000000000f87947 */ /* 0x000fea0003800000 */
.L_x_9:
[----:B------:R-:W-:-:S13]  /*0de0*/  ISETP.NE.OR.EX P0, PT, R11, RZ, P0, P1 ;  /* 0x000000ff0b00720c */ /* 0x000fda0000705710 */
[----:B------:R-:W-:Y:S05]  /*0df0*/  @P0 BRA `(.L_x_10) ;  /* 0x0000000000640947 */ /* 0x000fea0003800000 */
[C---:B------:R-:W-:Y:S01]  /*0e00*/  VIADD R7, R6.reuse, 0xffffffff ;  /* 0xffffffff06077836 */ /* 0x040fe20000000000 */
[----:B------:R-:W0:Y:S01]  /*0e10*/  LDCU.128 UR8, c[0x0][0x380] ;  /* 0x00007000ff0877ac */ /* 0x000e220008000c00 */
[----:B------:R-:W-:-:S03]  /*0e20*/  IMAD.WIDE.U32 R12, R6, R4, R8 ;  /* 0x00000004060c7225 */ /* 0x000fc600078e0008 */
[----:B------:R-:W-:-:S05]  /*0e30*/  SHF.R.S32.HI R11, RZ, 0x1f, R7 ;  /* 0x0000001fff0b7819 */ /* 0x000fca0000011407 */
[-C--:B------:R-:W-:Y:S02]  /*0e40*/  IMAD R0, R11, R4.reuse, RZ ;  /* 0x000000040b007224 */ /* 0x080fe400078e02ff */
[----:B------:R-:W-:-:S04]  /*0e50*/  IMAD.WIDE.U32 R10, R7, R4, R8 ;  /* 0x00000004070a7225 */ /* 0x000fc800078e0008 */
[-C--:B------:R-:W-:Y:S02]  /*0e60*/  IMAD R7, R7, R5.reuse, R0 ;  /* 0x0000000507077224 */ /* 0x080fe400078e0200 */
[----:B------:R-:W-:Y:S01]  /*0e70*/  IMAD R5, R6, R5, R13 ;  /* 0x0000000506057224 */ /* 0x000fe200078e020d */
[----:B0-----:R-:W-:Y:S01]  /*0e80*/  LEA R8, P0, R10, UR10, 0x3 ;  /* 0x0000000a0a087c11 */ /* 0x001fe2000f8018ff */
[----:B------:R-:W-:Y:S02]  /*0e90*/  IMAD.IADD R7, R7, 0x1, R11 ;  /* 0x0000000107077824 */ /* 0x000fe400078e020b */
[C---:B------:R-:W-:Y:S01]  /*0ea0*/  IMAD.SHL.U32 R11, R12.reuse, 0x8, RZ ;  /* 0x000000080c0b7824 */ /* 0x040fe200078e00ff */
[----:B------:R-:W-:Y:S02]  /*0eb0*/  SHF.L.U64.HI R12, R12, 0x3, R5 ;  /* 0x000000030c0c7819 */ /* 0x000fe40000010205 */
[----:B------:R-:W-:Y:S02]  /*0ec0*/  LEA.HI.X R9, R10, UR11, R7, 0x3, P0 ;  /* 0x0000000b0a097c11 */ /* 0x000fe400080f1c07 */
[----:B------:R-:W-:-:S03]  /*0ed0*/  IADD3 R6, P0, PT, R11, UR10, RZ ;  /* 0x0000000a0b067c10 */ /* 0x000fc6000ff1e0ff */
[----:B------:R-:W2:Y:S01]  /*0ee0*/  LDG.E.64 R4, desc[UR4][R8.64] ;  /* 0x0000000408047981 */ /* 0x000ea2000c1e1b00 */
[----:B------:R-:W-:-:S06]  /*0ef0*/  IADD3.X R7, PT, PT, R12, UR11, RZ, P0, !PT ;  /* 0x0000000b0c077c10 */ /* 0x000fcc00087fe4ff */
[----:B------:R-:W3:Y:S01]  /*0f00*/  LDG.E.64 R6, desc[UR4][R6.64+-0x8] ;  /* 0xfffff80406067981 */ /* 0x000ee2000c1e1b00 */
[----:B------:R-:W-:-:S04]  /*0f10*/  IADD3 R10, P0, PT, R11, UR8, RZ ;  /* 0x000000080b0a7c10 */ /* 0x000fc8000ff1e0ff */
[----:B------:R-:W-:Y:S01]  /*0f20*/  IADD3.X R11, PT, PT, R12, UR9, RZ, P0, !PT ;  /* 0x000000090c0b7c10 */ /* 0x000fe200087fe4ff */
[----:B--2---:R-:W-:-:S08]  /*0f30*/  DADD R4, R4, 23 ;  /* 0x4037000004047429 */ /* 0x004fd00000000000 */
[----:B---3--:R-:W-:-:S08]  /*0f40*/  DADD R4, R4, R6 ;  /* 0x0000000004047229 */ /* 0x008fd00000000006 */
[----:B------:R-:W-:-:S08]  /*0f50*/  DADD R4, R4, 23 ;  /* 0x4037000004047429 */ /* 0x000fd00000000000 */
[----:B------:R-:W-:-:S07]  /*0f60*/  DMUL R4, R4, 0.25 ;  /* 0x3fd0000004047828 */ /* 0x000fce0000000000 */
[----:B------:R1:W-:Y:S01]  /*0f70*/  STG.E.64 desc[UR4][R10.64], R4 ;  /* 0x000000040a007986 */ /* 0x0003e2000c101b04 */
[----:B------:R-:W-:Y:S05]  /*0f80*/  BRA `(.L_x_3) ;  /* 0x00000000008c7947 */ /* 0x000fea0003800000 */
.L_x_10:
[----:B------:R-:W0:Y:S01]  /*0f90*/  LDCU.128 UR8, c[0x0][0x380] ;  /* 0x00007000ff0877ac */ /* 0x000e220008000c00 */
[C---:B------:R-:W-:Y:S02]  /*0fa0*/  VIADD R7, R6.reuse, 0xffffffff ;  /* 0xffffffff06077836 */ /* 0x040fe40000000000 */
[----:B------:R-:W-:Y:S02]  /*0fb0*/  VIADD R17, R6, 0x1 ;  /* 0x0000000106117836 */ /* 0x000fe40000000000 */
[----:B------:R-:W-:Y:S01]  /*0fc0*/  IMAD.MOV.U32 R10, RZ, RZ, R8 ;  /* 0x000000ffff0a7224 */ /* 0x000fe200078e0008 */
[----:B------:R-:W-:Y:S01]  /*0fd0*/  SHF.R.S32.HI R15, RZ, 0x1f, R7 ;  /* 0x0000001fff0f7819 */ /* 0x000fe20000011407 */
[----:B------:R-:W-:Y:S02]  /*0fe0*/  IMAD.MOV.U32 R11, RZ, RZ, R9 ;  /* 0x000000ffff0b7224 */ /* 0x000fe400078e0009 */
[----:B------:R-:W-:Y:S02]  /*0ff0*/  IMAD.MOV.U32 R12, RZ, RZ, R6 ;  /* 0x000000ffff0c7224 */ /* 0x000fe400078e0006 */
[----:B------:R-:W-:-:S02]  /*1000*/  IMAD.MOV.U32 R13, RZ, RZ, RZ ;  /* 0x000000ffff0d7224 */ /* 0x000fc400078e00ff */
[-C--:B------:R-:W-:Y:S02]  /*1010*/  IMAD R0, R15, R4.reuse, RZ ;  /* 0x000000040f007224 */ /* 0x080fe400078e02ff */
[----:B------:R-:W-:-:S04]  /*1020*/  IMAD.WIDE.U32 R12, R17, R4, R12 ;  /* 0x00000004110c7225 */ /* 0x000fc800078e000c */
[----:B------:R-:W-:-:S04]  /*1030*/  IMAD.WIDE.U32 R8, R7, R4, R10 ;  /* 0x0000000407087225 */ /* 0x000fc800078e000a */
[----:B------:R-:W-:Y:S01]  /*1040*/  IMAD R7, R7, R5, R0 ;  /* 0x0000000507077224 */ /* 0x000fe200078e0200 */
[----:B0-----:R-:W-:Y:S01]  /*1050*/  LEA R14, P0, R8, UR10, 0x3 ;  /* 0x0000000a080e7c11 */ /* 0x001fe2000f8018ff */
[----:B------:R-:W-:Y:S01]  /*1060*/  IMAD.WIDE.U32 R10, R6, R4, R10 ;  /* 0x00000004060a7225 */ /* 0x000fe200078e000a */
[----:B------:R-:W-:-:S03]  /*1070*/  LEA R4, P1, R12, UR10, 0x3 ;  /* 0x0000000a0c047c11 */ /* 0x000fc6000f8218ff */
[-C--:B------:R-:W-:Y:S02]  /*1080*/  IMAD R17, R17, R5.reuse, R13 ;  /* 0x0000000511117224 */ /* 0x080fe400078e020d */
[----:B------:R-:W-:Y:S02]  /*1090*/  IMAD.IADD R7, R7, 0x1, R9 ;  /* 0x0000000107077824 */ /* 0x000fe400078e0209 */
[----:B------:R-:W-:Y:S01]  /*10a0*/  IMAD R11, R6, R5, R11 ;  /* 0x00000005060b7224 */ /* 0x000fe200078e020b */
[----:B------:R-:W-:Y:S01]  /*10b0*/  LEA.HI.X R5, R12, UR11, R17, 0x3, P1 ;  /* 0x0000000b0c057c11 */ /* 0x000fe200088f1c11 */
[----:B------:R-:W-:Y:S01]  /*10c0*/  IMAD.SHL.U32 R0, R10, 0x8, RZ ;  /* 0x000000080a007824 */ /* 0x000fe200078e00ff */
[----:B------:R-:W-:Y:S02]  /*10d0*/  LEA.HI.X R15, R8, UR11, R7, 0x3, P0 ;  /* 0x0000000b080f7c11 */ /* 0x000fe400080f1c07 */
[----:B------:R-:W-:Y:S02]  /*10e0*/  SHF.L.U64.HI R16, R10, 0x3, R11 ;  /* 0x000000030a107819 */ /* 0x000fe4000001020b */
[----:B------:R-:W-:Y:S01]  /*10f0*/  IADD3 R12, P0, PT, R0, UR10, RZ ;  /* 0x0000000a000c7c10 */ /* 0x000fe2000ff1e0ff */
[----:B------:R-:W2:Y:S04]  /*1100*/  LDG.E.64 R4, desc[UR4][R4.64] ;  /* 0x0000000404047981 */ /* 0x000ea8000c1e1b00 */
[----:B------:R-:W2:Y:S01]  /*1110*/  LDG.E.64 R6, desc[UR4][R14.64] ;  /* 0x000000040e067981 */ /* 0x000ea2000c1e1b00 */
[----:B------:R-:W-:-:S05]  /*1120*/  IADD3.X R13, PT, PT, R16, UR11, RZ, P0, !PT ;  /* 0x0000000b100d7c10 */ /* 0x000fca00087fe4ff */
[----:B------:R-:W3:Y:S04]  /*1130*/  LDG.E.64 R8, desc[UR4][R12.64+-0x8] ;  /* 0xfffff8040c087981 */ /* 0x000ee8000c1e1b00 */
[----:B------:R-:W4:Y:S01]  /*1140*/  LDG.E.64 R10, desc[UR4][R12.64+0x8] ;  /* 0x000008040c0a7981 */ /* 0x000f22000c1e1b00 */
[----:B--2---:R-:W-:-:S08]  /*1150*/  DADD R6, R6, R4 ;  /* 0x0000000006067229 */ /* 0x004fd00000000004 */
[----:B---3--:R-:W-:Y:S01]  /*1160*/  DADD R6, R6, R8 ;  /* 0x0000000006067229 */ /* 0x008fe20000000008 */
[----:B------:R-:W-:-:S04]  /*1170*/  IADD3 R8, P0, PT, R0, UR8, RZ ;  /* 0x0000000800087c10 */ /* 0x000fc8000ff1e0ff */
[----:B------:R-:W-:-:S03]  /*1180*/  IADD3.X R9, PT, PT, R16, UR9, RZ, P0, !PT ;  /* 0x0000000910097c10 */ /* 0x000fc600087fe4ff */
[----:B----4-:R-:W-:-:S08]  /*1190*/  DADD R6, R6, R10 ;  /* 0x0000000006067229 */ /* 0x010fd0000000000a */
[----:B------:R-:W-:-:S07]  /*11a0*/  DMUL R6, R6, 0.25 ;  /* 0x3fd0000006067828 */ /* 0x000fce0000000000 */
[----:B------:R2:W-:Y:S04]  /*11b0*/  STG.E.64 desc[UR4][R8.64], R6 ;  /* 0x0000000608007986 */ /* 0x0005e8000c101b04 */
.L_x_3:
[----:B------:R-:W-:Y:S05]  /*11c0*/  BSYNC.RECONVERGENT B0 ;  /* 0x0000000000007941 */ /* 0x000fea0003800200 */
.L_x_1:
[----:B------:R-:W5:Y:S01]  /*11d0*/  S2R R0, SR_LANEID ;  /* 0x0000000000007919 */ /* 0x000f620000000000 */
[----:B------:R-:W-:Y:S02]  /*11e0*/  VOTEU.ANY UR6, UPT, PT ;  /* 0x0000000000067886 */ /* 0x000fe400038e0100 */
[----:B------:R-:W-:Y:S02]  /*11f0*/  UFLO.U32 UR7, UR6 ;  /* 0x00000006000772bd */ /* 0x000fe400080e0000 */
[----:B01-34-:R-:W0:Y:S04]  /*1200*/  POPC R5, UR6 ;  /* 0x0000000600057d09 */ /* 0x01be280008000000 */
[----:B-----5:R-:W-:-:S13]  /*1210*/  ISETP.EQ.U32.AND P0, PT, R0, UR7, PT ;  /* 0x0000000700007c0c */ /* 0x020fda000bf02070 */
[----:B0-----:R-:W-:Y:S01]  /*1220*/  @P0 REDG.E.ADD.STRONG.GPU desc[UR4][R2.64], R5 ;  /* 0x000000050200098e */ /* 0x001fe2000c12e104 */
[----:B------:R-:W-:Y:S05]  /*1230*/  EXIT ;  /* 0x000000000000794d */ /* 0x000fea0003800000 */
.L_x_11:
[----:B------:R-:W-:-:S00]  /*1240*/  BRA `(.L_x_11) ;  /* 0xfffffffc00fc7947 */ /* 0x000fc0000383ffff */
[----:B------:R-:W-:-:S00]  /*1250*/  NOP ;  /* 0x0000000000007918 */ /* 0x000fc00000000000 */
        /* <DEDUP_REMOVED lines=10> */
.L_x_12:


//--------------------- .nv.shared.reserved.0     --------------------------
	.section	.nv.shared.reserved.0,"aw",@nobits
	.weak		__nv_reservedSMEM_offset_0_alias
	.size		__nv_reservedSMEM_offset_0_alias, 0, 64
	.other		__nv_reservedSMEM_offset_0_alias,@"STO_CUDA_RESERVED_SHARED STV_DEFAULT"
__nv_reservedSMEM_offset_0_alias:
	.zero		0
	.zero		64


//--------------------- .nv.global                --------------------------
	.section	.nv.global,"aw",@nobits
	.align	4
.nv.global:
	.type		step,@object
	.size		step,(.L_0 - step)
step:
	.zero		4
.L_0:


//--------------------- .nv.constant0._Z12calc_diffusePdS_mmPi --------------------------
	.section	.nv.constant0._Z12calc_diffusePdS_mmPi,"a",@progbits
	.sectionflags	@""
	.align	4
.nv.constant0._Z12calc_diffusePdS_mmPi:
	.zero		936


//--------------------- SYMBOLS --------------------------

	.type		.nv.reservedSmem.offset0,@object
	.size		.nv.reservedSmem.offset0,0x4
